//
// Generated by NVIDIA NVVM Compiler
//
// Compiler Build ID: CL-36424714
// Cuda compilation tools, release 13.0, V13.0.88
// Based on NVVM 20.0.0
//

.version 9.0
.target sm_100
.address_size 64

	// .globl	_ZN3cub18CUB_300001_SM_10006detail11EmptyKernelIvEEvv
.global .align 1 .b8 _ZN40_INTERNAL_41be000b_4_k_cu_aefff6b2_594764cuda3std3__45__cpo5beginE[1];
.global .align 1 .b8 _ZN40_INTERNAL_41be000b_4_k_cu_aefff6b2_594764cuda3std3__45__cpo3endE[1];
.global .align 1 .b8 _ZN40_INTERNAL_41be000b_4_k_cu_aefff6b2_594764cuda3std3__45__cpo6cbeginE[1];
.global .align 1 .b8 _ZN40_INTERNAL_41be000b_4_k_cu_aefff6b2_594764cuda3std3__45__cpo4cendE[1];
.global .align 1 .b8 _ZN40_INTERNAL_41be000b_4_k_cu_aefff6b2_594764cuda3std3__45__cpo6rbeginE[1];
.global .align 1 .b8 _ZN40_INTERNAL_41be000b_4_k_cu_aefff6b2_594764cuda3std3__45__cpo4rendE[1];
.global .align 1 .b8 _ZN40_INTERNAL_41be000b_4_k_cu_aefff6b2_594764cuda3std3__45__cpo7crbeginE[1];
.global .align 1 .b8 _ZN40_INTERNAL_41be000b_4_k_cu_aefff6b2_594764cuda3std3__45__cpo5crendE[1];
.global .align 1 .b8 _ZN40_INTERNAL_41be000b_4_k_cu_aefff6b2_594764cuda3std3__442_GLOBAL__N__41be000b_4_k_cu_aefff6b2_594766ignoreE[1];
.global .align 1 .b8 _ZN40_INTERNAL_41be000b_4_k_cu_aefff6b2_594764cuda3std3__419piecewise_constructE[1];
.global .align 1 .b8 _ZN40_INTERNAL_41be000b_4_k_cu_aefff6b2_594764cuda3std3__48in_placeE[1];
.global .align 1 .b8 _ZN40_INTERNAL_41be000b_4_k_cu_aefff6b2_594764cuda3std3__420unreachable_sentinelE[1];
.global .align 1 .b8 _ZN40_INTERNAL_41be000b_4_k_cu_aefff6b2_594764cuda3std3__47nulloptE[1];
.global .align 1 .b8 _ZN40_INTERNAL_41be000b_4_k_cu_aefff6b2_594764cuda3std3__48unexpectE[1];
.global .align 1 .b8 _ZN40_INTERNAL_41be000b_4_k_cu_aefff6b2_594764cuda3std6ranges3__45__cpo4swapE[1];
.global .align 1 .b8 _ZN40_INTERNAL_41be000b_4_k_cu_aefff6b2_594764cuda3std6ranges3__45__cpo9iter_moveE[1];
.global .align 1 .b8 _ZN40_INTERNAL_41be000b_4_k_cu_aefff6b2_594764cuda3std6ranges3__45__cpo5beginE[1];
.global .align 1 .b8 _ZN40_INTERNAL_41be000b_4_k_cu_aefff6b2_594764cuda3std6ranges3__45__cpo3endE[1];
.global .align 1 .b8 _ZN40_INTERNAL_41be000b_4_k_cu_aefff6b2_594764cuda3std6ranges3__45__cpo6cbeginE[1];
.global .align 1 .b8 _ZN40_INTERNAL_41be000b_4_k_cu_aefff6b2_594764cuda3std6ranges3__45__cpo4cendE[1];
.global .align 1 .b8 _ZN40_INTERNAL_41be000b_4_k_cu_aefff6b2_594764cuda3std6ranges3__45__cpo7advanceE[1];
.global .align 1 .b8 _ZN40_INTERNAL_41be000b_4_k_cu_aefff6b2_594764cuda3std6ranges3__45__cpo9iter_swapE[1];
.global .align 1 .b8 _ZN40_INTERNAL_41be000b_4_k_cu_aefff6b2_594764cuda3std6ranges3__45__cpo4nextE[1];
.global .align 1 .b8 _ZN40_INTERNAL_41be000b_4_k_cu_aefff6b2_594764cuda3std6ranges3__45__cpo4prevE[1];
.global .align 1 .b8 _ZN40_INTERNAL_41be000b_4_k_cu_aefff6b2_594764cuda3std6ranges3__45__cpo4dataE[1];
.global .align 1 .b8 _ZN40_INTERNAL_41be000b_4_k_cu_aefff6b2_594764cuda3std6ranges3__45__cpo5cdataE[1];
.global .align 1 .b8 _ZN40_INTERNAL_41be000b_4_k_cu_aefff6b2_594764cuda3std6ranges3__45__cpo4sizeE[1];
.global .align 1 .b8 _ZN40_INTERNAL_41be000b_4_k_cu_aefff6b2_594764cuda3std6ranges3__45__cpo5ssizeE[1];
.global .align 1 .b8 _ZN40_INTERNAL_41be000b_4_k_cu_aefff6b2_594764cuda3std6ranges3__45__cpo8distanceE[1];
.global .align 1 .b8 _ZN40_INTERNAL_41be000b_4_k_cu_aefff6b2_594766thrust24THRUST_300001_SM_1000_NS6system6detail10sequential3seqE[1];
.global .align 1 .b8 _ZN40_INTERNAL_41be000b_4_k_cu_aefff6b2_594766thrust24THRUST_300001_SM_1000_NS12placeholders2_1E[1];
.global .align 1 .b8 _ZN40_INTERNAL_41be000b_4_k_cu_aefff6b2_594766thrust24THRUST_300001_SM_1000_NS12placeholders2_2E[1];
.global .align 1 .b8 _ZN40_INTERNAL_41be000b_4_k_cu_aefff6b2_594766thrust24THRUST_300001_SM_1000_NS12placeholders2_3E[1];
.global .align 1 .b8 _ZN40_INTERNAL_41be000b_4_k_cu_aefff6b2_594766thrust24THRUST_300001_SM_1000_NS12placeholders2_4E[1];
.global .align 1 .b8 _ZN40_INTERNAL_41be000b_4_k_cu_aefff6b2_594766thrust24THRUST_300001_SM_1000_NS12placeholders2_5E[1];
.global .align 1 .b8 _ZN40_INTERNAL_41be000b_4_k_cu_aefff6b2_594766thrust24THRUST_300001_SM_1000_NS12placeholders2_6E[1];
.global .align 1 .b8 _ZN40_INTERNAL_41be000b_4_k_cu_aefff6b2_594766thrust24THRUST_300001_SM_1000_NS12placeholders2_7E[1];
.global .align 1 .b8 _ZN40_INTERNAL_41be000b_4_k_cu_aefff6b2_594766thrust24THRUST_300001_SM_1000_NS12placeholders2_8E[1];
.global .align 1 .b8 _ZN40_INTERNAL_41be000b_4_k_cu_aefff6b2_594766thrust24THRUST_300001_SM_1000_NS12placeholders2_9E[1];
.global .align 1 .b8 _ZN40_INTERNAL_41be000b_4_k_cu_aefff6b2_594766thrust24THRUST_300001_SM_1000_NS12placeholders3_10E[1];

.visible .entry _ZN3cub18CUB_300001_SM_10006detail11EmptyKernelIvEEvv()
{


	ret;

}


// ===== COMPILED SASS (sm_100) =====

	.target	sm_100

	.elftype	@"ET_EXEC"


//--------------------- .note.nv.tkinfo           --------------------------
	.section	.note.nv.tkinfo,"",@"SHT_NOTE"
	.sectionflags	@"SHF_NOTE_NV_TKINFO"
	.tkinfo
        /*0018*/ 	.word	0x00000002
        /*0030*/ 	.string	""
        /*0030*/ 	.string	"ptxas"
        /*0030*/ 	.string	"Cuda compilation tools, release 13.0, V13.0.88"
        /*0030*/ 	.string	"Build cuda_13.0.r13.0/compiler.36424714_0"
        /*0030*/ 	.string	"-arch sm_100 -m 64 "



//--------------------- .note.nv.cuinfo           --------------------------
	.section	.note.nv.cuinfo,"",@"SHT_NOTE"
	.sectionflags	@"SHF_NOTE_NV_CUINFO"
        /*0018*/ 	.short	0x0002
        /*001a*/ 	.short	0x0064
        /*001c*/ 	.short	0x0082
	.zero		2


//--------------------- .nv.info                  --------------------------
	.section	.nv.info,"",@"SHT_CUDA_INFO"
	.align	4


	//----- nvinfo : EIATTR_REGCOUNT
	.align		4
        /*0000*/ 	.byte	0x04, 0x2f
        /*0002*/ 	.short	(.L_41 - .L_40)
	.align		4
.L_40:
        /*0004*/ 	.word	index@(_ZN3cub18CUB_300001_SM_10006detail11EmptyKernelIvEEvv)
        /*0008*/ 	.word	0x00000004


	//----- nvinfo : EIATTR_FRAME_SIZE
	.align		4
.L_41:
        /*000c*/ 	.byte	0x04, 0x11
        /*000e*/ 	.short	(.L_43 - .L_42)
	.align		4
.L_42:
        /*0010*/ 	.word	index@(_ZN3cub18CUB_300001_SM_10006detail11EmptyKernelIvEEvv)
        /*0014*/ 	.word	0x00000000


	//----- nvinfo : EIATTR_MIN_STACK_SIZE
	.align		4
.L_43:
        /*0018*/ 	.byte	0x04, 0x12
        /*001a*/ 	.short	(.L_45 - .L_44)
	.align		4
.L_44:
        /*001c*/ 	.word	index@(_ZN3cub18CUB_300001_SM_10006detail11EmptyKernelIvEEvv)
        /*0020*/ 	.word	0x00000000
.L_45:


//--------------------- .nv.compat                --------------------------
	.section	.nv.compat,"",@"SHT_CUDA_COMPAT_INFO"
	.align	4
        /*0000*/ 	.byte	0x02, 0x09, 0x00, 0x00, 0x02, 0x02, 0x01, 0x00, 0x02, 0x05, 0x05, 0x00, 0x03, 0x07, 0x01, 0x01
        /*0010*/ 	.byte	0x02, 0x03, 0x00, 0x00, 0x02, 0x06, 0x01, 0x00, 0x04, 0x0b, 0x08, 0x00, 0x09, 0x00, 0x00, 0x00
        /*0020*/ 	.byte	0x00, 0x00, 0x00, 0x00


//--------------------- .nv.info._ZN3cub18CUB_300001_SM_10006detail11EmptyKernelIvEEvv --------------------------
	.section	.nv.info._ZN3cub18CUB_300001_SM_10006detail11EmptyKernelIvEEvv,"",@"SHT_CUDA_INFO"
	.sectionflags	@""
	.align	4


	//----- nvinfo : EIATTR_CUDA_API_VERSION
	.align		4
        /*0000*/ 	.byte	0x04, 0x37
        /*0002*/ 	.short	(.L_47 - .L_46)
.L_46:
        /*0004*/ 	.word	0x00000082


	//----- nvinfo : EIATTR_SPARSE_MMA_MASK
	.align		4
.L_47:
        /*0008*/ 	.byte	0x03, 0x50
        /*000a*/ 	.short	0x0000


	//----- nvinfo : EIATTR_MAXREG_COUNT
	.align		4
        /*000c*/ 	.byte	0x03, 0x1b
        /*000e*/ 	.short	0x00ff


	//----- nvinfo : EIATTR_MERCURY_ISA_VERSION
	.align		4
        /*0010*/ 	.byte	0x03, 0x5f
        /*0012*/ 	.short	0x0101


	//----- nvinfo : EIATTR_VRC_CTA_INIT_COUNT
	.align		4
        /*0014*/ 	.byte	0x02, 0x4a
	.zero		1
	.zero		1


	//----- nvinfo : EIATTR_EXIT_INSTR_OFFSETS
	.align		4
        /*0018*/ 	.byte	0x04, 0x1c
        /*001a*/ 	.short	(.L_49 - .L_48)


	//   ....[0]....
.L_48:
        /*001c*/ 	.word	0x00000010


	//----- nvinfo : EIATTR_SW_WAR
	.align		4
.L_49:
        /*0020*/ 	.byte	0x04, 0x36
        /*0022*/ 	.short	(.L_51 - .L_50)
.L_50:
        /*0024*/ 	.word	0x00000008
.L_51:


//--------------------- .nv.callgraph             --------------------------
	.section	.nv.callgraph,"",@"SHT_CUDA_CALLGRAPH"
	.align	4
	.sectionentsize	8
	.align		4
        /*0000*/ 	.word	0x00000000
	.align		4
        /*0004*/ 	.word	0xffffffff
	.align		4
        /*0008*/ 	.word	0x00000000
	.align		4
        /*000c*/ 	.word	0xfffffffe
	.align		4
        /*0010*/ 	.word	0x00000000
	.align		4
        /*0014*/ 	.word	0xfffffffd
	.align		4
        /*0018*/ 	.word	0x00000000
	.align		4
        /*001c*/ 	.word	0xfffffffc


//--------------------- .nv.constant4             --------------------------
	.section	.nv.constant4,"a",@progbits
	.align	8
	.align		8
.nv.constant4:
        /*0000*/ 	.dword	_ZN40_INTERNAL_41be000b_4_k_cu_aefff6b2_598144cuda3std3__45__cpo5beginE
	.align		8
        /*0008*/ 	.dword	_ZN40_INTERNAL_41be000b_4_k_cu_aefff6b2_598144cuda3std3__45__cpo3endE
	.align		8
        /*0010*/ 	.dword	_ZN40_INTERNAL_41be000b_4_k_cu_aefff6b2_598144cuda3std3__45__cpo6cbeginE
	.align		8
        /*0018*/ 	.dword	_ZN40_INTERNAL_41be000b_4_k_cu_aefff6b2_598144cuda3std3__45__cpo4cendE
	.align		8
        /*0020*/ 	.dword	_ZN40_INTERNAL_41be000b_4_k_cu_aefff6b2_598144cuda3std3__45__cpo6rbeginE
	.align		8
        /*0028*/ 	.dword	_ZN40_INTERNAL_41be000b_4_k_cu_aefff6b2_598144cuda3std3__45__cpo4rendE
	.align		8
        /*0030*/ 	.dword	_ZN40_INTERNAL_41be000b_4_k_cu_aefff6b2_598144cuda3std3__45__cpo7crbeginE
	.align		8
        /*0038*/ 	.dword	_ZN40_INTERNAL_41be000b_4_k_cu_aefff6b2_598144cuda3std3__45__cpo5crendE
	.align		8
        /*0040*/ 	.dword	_ZN40_INTERNAL_41be000b_4_k_cu_aefff6b2_598144cuda3std3__442_GLOBAL__N__41be000b_4_k_cu_aefff6b2_598146ignoreE
	.align		8
        /*0048*/ 	.dword	_ZN40_INTERNAL_41be000b_4_k_cu_aefff6b2_598144cuda3std3__419piecewise_constructE
	.align		8
        /*0050*/ 	.dword	_ZN40_INTERNAL_41be000b_4_k_cu_aefff6b2_598144cuda3std3__48in_placeE
	.align		8
        /*0058*/ 	.dword	_ZN40_INTERNAL_41be000b_4_k_cu_aefff6b2_598144cuda3std3__420unreachable_sentinelE
	.align		8
        /*0060*/ 	.dword	_ZN40_INTERNAL_41be000b_4_k_cu_aefff6b2_598144cuda3std3__47nulloptE
	.align		8
        /*0068*/ 	.dword	_ZN40_INTERNAL_41be000b_4_k_cu_aefff6b2_598144cuda3std3__48unexpectE
	.align		8
        /*0070*/ 	.dword	_ZN40_INTERNAL_41be000b_4_k_cu_aefff6b2_598144cuda3std6ranges3__45__cpo4swapE
	.align		8
        /*0078*/ 	.dword	_ZN40_INTERNAL_41be000b_4_k_cu_aefff6b2_598144cuda3std6ranges3__45__cpo9iter_moveE
	.align		8
        /*0080*/ 	.dword	_ZN40_INTERNAL_41be000b_4_k_cu_aefff6b2_598144cuda3std6ranges3__45__cpo5beginE
	.align		8
        /*0088*/ 	.dword	_ZN40_INTERNAL_41be000b_4_k_cu_aefff6b2_598144cuda3std6ranges3__45__cpo3endE
	.align		8
        /*0090*/ 	.dword	_ZN40_INTERNAL_41be000b_4_k_cu_aefff6b2_598144cuda3std6ranges3__45__cpo6cbeginE
	.align		8
        /*0098*/ 	.dword	_ZN40_INTERNAL_41be000b_4_k_cu_aefff6b2_598144cuda3std6ranges3__45__cpo4cendE
	.align		8
        /*00a0*/ 	.dword	_ZN40_INTERNAL_41be000b_4_k_cu_aefff6b2_598144cuda3std6ranges3__45__cpo7advanceE
	.align		8
        /*00a8*/ 	.dword	_ZN40_INTERNAL_41be000b_4_k_cu_aefff6b2_598144cuda3std6ranges3__45__cpo9iter_swapE
	.align		8
        /*00b0*/ 	.dword	_ZN40_INTERNAL_41be000b_4_k_cu_aefff6b2_598144cuda3std6ranges3__45__cpo4nextE
	.align		8
        /*00b8*/ 	.dword	_ZN40_INTERNAL_41be000b_4_k_cu_aefff6b2_598144cuda3std6ranges3__45__cpo4prevE
	.align		8
        /*00c0*/ 	.dword	_ZN40_INTERNAL_41be000b_4_k_cu_aefff6b2_598144cuda3std6ranges3__45__cpo4dataE
	.align		8
        /*00c8*/ 	.dword	_ZN40_INTERNAL_41be000b_4_k_cu_aefff6b2_598144cuda3std6ranges3__45__cpo5cdataE
	.align		8
        /*00d0*/ 	.dword	_ZN40_INTERNAL_41be000b_4_k_cu_aefff6b2_598144cuda3std6ranges3__45__cpo4sizeE
	.align		8
        /*00d8*/ 	.dword	_ZN40_INTERNAL_41be000b_4_k_cu_aefff6b2_598144cuda3std6ranges3__45__cpo5ssizeE
	.align		8
        /*00e0*/ 	.dword	_ZN40_INTERNAL_41be000b_4_k_cu_aefff6b2_598144cuda3std6ranges3__45__cpo8distanceE
	.align		8
        /*00e8*/ 	.dword	_ZN40_INTERNAL_41be000b_4_k_cu_aefff6b2_598146thrust24THRUST_300001_SM_1000_NS6system6detail10sequential3seqE
	.align		8
        /*00f0*/ 	.dword	_ZN40_INTERNAL_41be000b_4_k_cu_aefff6b2_598146thrust24THRUST_300001_SM_1000_NS12placeholders2_1E
	.align		8
        /*00f8*/ 	.dword	_ZN40_INTERNAL_41be000b_4_k_cu_aefff6b2_598146thrust24THRUST_300001_SM_1000_NS12placeholders2_2E
	.align		8
        /*0100*/ 	.dword	_ZN40_INTERNAL_41be000b_4_k_cu_aefff6b2_598146thrust24THRUST_300001_SM_1000_NS12placeholders2_3E
	.align		8
        /*0108*/ 	.dword	_ZN40_INTERNAL_41be000b_4_k_cu_aefff6b2_598146thrust24THRUST_300001_SM_1000_NS12placeholders2_4E
	.align		8
        /*0110*/ 	.dword	_ZN40_INTERNAL_41be000b_4_k_cu_aefff6b2_598146thrust24THRUST_300001_SM_1000_NS12placeholders2_5E
	.align		8
        /*0118*/ 	.dword	_ZN40_INTERNAL_41be000b_4_k_cu_aefff6b2_598146thrust24THRUST_300001_SM_1000_NS12placeholders2_6E
	.align		8
        /*0120*/ 	.dword	_ZN40_INTERNAL_41be000b_4_k_cu_aefff6b2_598146thrust24THRUST_300001_SM_1000_NS12placeholders2_7E
	.align		8
        /*0128*/ 	.dword	_ZN40_INTERNAL_41be000b_4_k_cu_aefff6b2_598146thrust24THRUST_300001_SM_1000_NS12placeholders2_8E
	.align		8
        /*0130*/ 	.dword	_ZN40_INTERNAL_41be000b_4_k_cu_aefff6b2_598146thrust24THRUST_300001_SM_1000_NS12placeholders2_9E
	.align		8
        /*0138*/ 	.dword	_ZN40_INTERNAL_41be000b_4_k_cu_aefff6b2_598146thrust24THRUST_300001_SM_1000_NS12placeholders3_10E


//--------------------- .text._ZN3cub18CUB_300001_SM_10006detail11EmptyKernelIvEEvv --------------------------
	.section	.text._ZN3cub18CUB_300001_SM_10006detail11EmptyKernelIvEEvv,"ax",@progbits
	.align	128
        .global         _ZN3cub18CUB_300001_SM_10006detail11EmptyKernelIvEEvv
        .type           _ZN3cub18CUB_300001_SM_10006detail11EmptyKernelIvEEvv,@function
        .size           _ZN3cub18CUB_300001_SM_10006detail11EmptyKernelIvEEvv,(.L_x_1 - _ZN3cub18CUB_300001_SM_10006detail11EmptyKernelIvEEvv)
        .other          _ZN3cub18CUB_300001_SM_10006detail11EmptyKernelIvEEvv,@"STO_CUDA_ENTRY STV_DEFAULT"
_ZN3cub18CUB_300001_SM_10006detail11EmptyKernelIvEEvv:
.text._ZN3cub18CUB_300001_SM_10006detail11EmptyKernelIvEEvv:
[----:B------:R-:W-:Y:S01]  /*0000*/  LDC R1, c[0x0][0x37c] ;  /* 0x0000df00ff017b82 */ /* 0x000fe20000000800 */
[----:B------:R-:W-:Y:S05]  /*0010*/  EXIT ;  /* 0x000000000000794d */ /* 0x000fea0003800000 */
.L_x_0:
[----:B------:R-:W-:-:S00]  /*0020*/  BRA `(.L_x_0) ;  /* 0xfffffffc00fc7947 */ /* 0x000fc0000383ffff */
[----:B------:R-:W-:-:S00]  /*0030*/  NOP ;  /* 0x0000000000007918 */ /* 0x000fc00000000000 */
        /* <DEDUP_REMOVED lines=12> */
.L_x_1:


//--------------------- .nv.shared.reserved.0     --------------------------
	.section	.nv.shared.reserved.0,"aw",@nobits
	.weak		__nv_reservedSMEM_offset_0_alias
	.size		__nv_reservedSMEM_offset_0_alias, 0, 64
	.other		__nv_reservedSMEM_offset_0_alias,@"STO_CUDA_RESERVED_SHARED STV_DEFAULT"
__nv_reservedSMEM_offset_0_alias:
	.zero		0
	.zero		64


//--------------------- .nv.global                --------------------------
	.section	.nv.global,"aw",@nobits
.nv.global:
	.type		_ZN40_INTERNAL_41be000b_4_k_cu_aefff6b2_598146thrust24THRUST_300001_SM_1000_NS12placeholders2_5E,@object
	.size		_ZN40_INTERNAL_41be000b_4_k_cu_aefff6b2_598146thrust24THRUST_300001_SM_1000_NS12placeholders2_5E,(_ZN40_INTERNAL_41be000b_4_k_cu_aefff6b2_598144cuda3std3__45__cpo6cbeginE - _ZN40_INTERNAL_41be000b_4_k_cu_aefff6b2_598146thrust24THRUST_300001_SM_1000_NS12placeholders2_5E)
_ZN40_INTERNAL_41be000b_4_k_cu_aefff6b2_598146thrust24THRUST_300001_SM_1000_NS12placeholders2_5E:
	.zero		1
	.type		_ZN40_INTERNAL_41be000b_4_k_cu_aefff6b2_598144cuda3std3__45__cpo6cbeginE,@object
	.size		_ZN40_INTERNAL_41be000b_4_k_cu_aefff6b2_598144cuda3std3__45__cpo6cbeginE,(_ZN40_INTERNAL_41be000b_4_k_cu_aefff6b2_598144cuda3std6ranges3__45__cpo6cbeginE - _ZN40_INTERNAL_41be000b_4_k_cu_aefff6b2_598144cuda3std3__45__cpo6cbeginE)
_ZN40_INTERNAL_41be000b_4_k_cu_aefff6b2_598144cuda3std3__45__cpo6cbeginE:
	.zero		1
	.type		_ZN40_INTERNAL_41be000b_4_k_cu_aefff6b2_598144cuda3std6ranges3__45__cpo6cbeginE,@object
	.size		_ZN40_INTERNAL_41be000b_4_k_cu_aefff6b2_598144cuda3std6ranges3__45__cpo6cbeginE,(_ZN40_INTERNAL_41be000b_4_k_cu_aefff6b2_598144cuda3std3__48in_placeE - _ZN40_INTERNAL_41be000b_4_k_cu_aefff6b2_598144cuda3std6ranges3__45__cpo6cbeginE)
_ZN40_INTERNAL_41be000b_4_k_cu_aefff6b2_598144cuda3std6ranges3__45__cpo6cbeginE:
	.zero		1
	.type		_ZN40_INTERNAL_41be000b_4_k_cu_aefff6b2_598144cuda3std3__48in_placeE,@object
	.size		_ZN40_INTERNAL_41be000b_4_k_cu_aefff6b2_598144cuda3std3__48in_placeE,(_ZN40_INTERNAL_41be000b_4_k_cu_aefff6b2_598144cuda3std6ranges3__45__cpo4sizeE - _ZN40_INTERNAL_41be000b_4_k_cu_aefff6b2_598144cuda3std3__48in_placeE)
_ZN40_INTERNAL_41be000b_4_k_cu_aefff6b2_598144cuda3std3__48in_placeE:
	.zero		1
	.type		_ZN40_INTERNAL_41be000b_4_k_cu_aefff6b2_598144cuda3std6ranges3__45__cpo4sizeE,@object
	.size		_ZN40_INTERNAL_41be000b_4_k_cu_aefff6b2_598144cuda3std6ranges3__45__cpo4sizeE,(_ZN40_INTERNAL_41be000b_4_k_cu_aefff6b2_598146thrust24THRUST_300001_SM_1000_NS12placeholders2_9E - _ZN40_INTERNAL_41be000b_4_k_cu_aefff6b2_598144cuda3std6ranges3__45__cpo4sizeE)
_ZN40_INTERNAL_41be000b_4_k_cu_aefff6b2_598144cuda3std6ranges3__45__cpo4sizeE:
	.zero		1
	.type		_ZN40_INTERNAL_41be000b_4_k_cu_aefff6b2_598146thrust24THRUST_300001_SM_1000_NS12placeholders2_9E,@object
	.size		_ZN40_INTERNAL_41be000b_4_k_cu_aefff6b2_598146thrust24THRUST_300001_SM_1000_NS12placeholders2_9E,(_ZN40_INTERNAL_41be000b_4_k_cu_aefff6b2_598144cuda3std3__45__cpo7crbeginE - _ZN40_INTERNAL_41be000b_4_k_cu_aefff6b2_598146thrust24THRUST_300001_SM_1000_NS12placeholders2_9E)
_ZN40_INTERNAL_41be000b_4_k_cu_aefff6b2_598146thrust24THRUST_300001_SM_1000_NS12placeholders2_9E:
	.zero		1
	.type		_ZN40_INTERNAL_41be000b_4_k_cu_aefff6b2_598144cuda3std3__45__cpo7crbeginE,@object
	.size		_ZN40_INTERNAL_41be000b_4_k_cu_aefff6b2_598144cuda3std3__45__cpo7crbeginE,(_ZN40_INTERNAL_41be000b_4_k_cu_aefff6b2_598144cuda3std6ranges3__45__cpo4nextE - _ZN40_INTERNAL_41be000b_4_k_cu_aefff6b2_598144cuda3std3__45__cpo7crbeginE)
_ZN40_INTERNAL_41be000b_4_k_cu_aefff6b2_598144cuda3std3__45__cpo7crbeginE:
	.zero		1
	.type		_ZN40_INTERNAL_41be000b_4_k_cu_aefff6b2_598144cuda3std6ranges3__45__cpo4nextE,@object
	.size		_ZN40_INTERNAL_41be000b_4_k_cu_aefff6b2_598144cuda3std6ranges3__45__cpo4nextE,(_ZN40_INTERNAL_41be000b_4_k_cu_aefff6b2_598144cuda3std6ranges3__45__cpo4swapE - _ZN40_INTERNAL_41be000b_4_k_cu_aefff6b2_598144cuda3std6ranges3__45__cpo4nextE)
_ZN40_INTERNAL_41be000b_4_k_cu_aefff6b2_598144cuda3std6ranges3__45__cpo4nextE:
	.zero		1
	.type		_ZN40_INTERNAL_41be000b_4_k_cu_aefff6b2_598144cuda3std6ranges3__45__cpo4swapE,@object
	.size		_ZN40_INTERNAL_41be000b_4_k_cu_aefff6b2_598144cuda3std6ranges3__45__cpo4swapE,(_ZN40_INTERNAL_41be000b_4_k_cu_aefff6b2_598146thrust24THRUST_300001_SM_1000_NS12placeholders2_1E - _ZN40_INTERNAL_41be000b_4_k_cu_aefff6b2_598144cuda3std6ranges3__45__cpo4swapE)
_ZN40_INTERNAL_41be000b_4_k_cu_aefff6b2_598144cuda3std6ranges3__45__cpo4swapE:
	.zero		1
	.type		_ZN40_INTERNAL_41be000b_4_k_cu_aefff6b2_598146thrust24THRUST_300001_SM_1000_NS12placeholders2_1E,@object
	.size		_ZN40_INTERNAL_41be000b_4_k_cu_aefff6b2_598146thrust24THRUST_300001_SM_1000_NS12placeholders2_1E,(_ZN40_INTERNAL_41be000b_4_k_cu_aefff6b2_598146thrust24THRUST_300001_SM_1000_NS12placeholders2_3E - _ZN40_INTERNAL_41be000b_4_k_cu_aefff6b2_598146thrust24THRUST_300001_SM_1000_NS12placeholders2_1E)
_ZN40_INTERNAL_41be000b_4_k_cu_aefff6b2_598146thrust24THRUST_300001_SM_1000_NS12placeholders2_1E:
	.zero		1
	.type		_ZN40_INTERNAL_41be000b_4_k_cu_aefff6b2_598146thrust24THRUST_300001_SM_1000_NS12placeholders2_3E,@object
	.size		_ZN40_INTERNAL_41be000b_4_k_cu_aefff6b2_598146thrust24THRUST_300001_SM_1000_NS12placeholders2_3E,(_ZN40_INTERNAL_41be000b_4_k_cu_aefff6b2_598144cuda3std3__45__cpo5beginE - _ZN40_INTERNAL_41be000b_4_k_cu_aefff6b2_598146thrust24THRUST_300001_SM_1000_NS12placeholders2_3E)
_ZN40_INTERNAL_41be000b_4_k_cu_aefff6b2_598146thrust24THRUST_300001_SM_1000_NS12placeholders2_3E:
	.zero		1
	.type		_ZN40_INTERNAL_41be000b_4_k_cu_aefff6b2_598144cuda3std3__45__cpo5beginE,@object
	.size		_ZN40_INTERNAL_41be000b_4_k_cu_aefff6b2_598144cuda3std3__45__cpo5beginE,(_ZN40_INTERNAL_41be000b_4_k_cu_aefff6b2_598144cuda3std6ranges3__45__cpo5beginE - _ZN40_INTERNAL_41be000b_4_k_cu_aefff6b2_598144cuda3std3__45__cpo5beginE)
_ZN40_INTERNAL_41be000b_4_k_cu_aefff6b2_598144cuda3std3__45__cpo5beginE:
	.zero		1
	.type		_ZN40_INTERNAL_41be000b_4_k_cu_aefff6b2_598144cuda3std6ranges3__45__cpo5beginE,@object
	.size		_ZN40_INTERNAL_41be000b_4_k_cu_aefff6b2_598144cuda3std6ranges3__45__cpo5beginE,(_ZN40_INTERNAL_41be000b_4_k_cu_aefff6b2_598144cuda3std3__442_GLOBAL__N__41be000b_4_k_cu_aefff6b2_598146ignoreE - _ZN40_INTERNAL_41be000b_4_k_cu_aefff6b2_598144cuda3std6ranges3__45__cpo5beginE)
_ZN40_INTERNAL_41be000b_4_k_cu_aefff6b2_598144cuda3std6ranges3__45__cpo5beginE:
	.zero		1
	.type		_ZN40_INTERNAL_41be000b_4_k_cu_aefff6b2_598144cuda3std3__442_GLOBAL__N__41be000b_4_k_cu_aefff6b2_598146ignoreE,@object
	.size		_ZN40_INTERNAL_41be000b_4_k_cu_aefff6b2_598144cuda3std3__442_GLOBAL__N__41be000b_4_k_cu_aefff6b2_598146ignoreE,(_ZN40_INTERNAL_41be000b_4_k_cu_aefff6b2_598144cuda3std6ranges3__45__cpo4dataE - _ZN40_INTERNAL_41be000b_4_k_cu_aefff6b2_598144cuda3std3__442_GLOBAL__N__41be000b_4_k_cu_aefff6b2_598146ignoreE)
_ZN40_INTERNAL_41be000b_4_k_cu_aefff6b2_598144cuda3std3__442_GLOBAL__N__41be000b_4_k_cu_aefff6b2_598146ignoreE:
	.zero		1
	.type		_ZN40_INTERNAL_41be000b_4_k_cu_aefff6b2_598144cuda3std6ranges3__45__cpo4dataE,@object
	.size		_ZN40_INTERNAL_41be000b_4_k_cu_aefff6b2_598144cuda3std6ranges3__45__cpo4dataE,(_ZN40_INTERNAL_41be000b_4_k_cu_aefff6b2_598146thrust24THRUST_300001_SM_1000_NS12placeholders2_7E - _ZN40_INTERNAL_41be000b_4_k_cu_aefff6b2_598144cuda3std6ranges3__45__cpo4dataE)
_ZN40_INTERNAL_41be000b_4_k_cu_aefff6b2_598144cuda3std6ranges3__45__cpo4dataE:
	.zero		1
	.type		_ZN40_INTERNAL_41be000b_4_k_cu_aefff6b2_598146thrust24THRUST_300001_SM_1000_NS12placeholders2_7E,@object
	.size		_ZN40_INTERNAL_41be000b_4_k_cu_aefff6b2_598146thrust24THRUST_300001_SM_1000_NS12placeholders2_7E,(_ZN40_INTERNAL_41be000b_4_k_cu_aefff6b2_598144cuda3std3__45__cpo6rbeginE - _ZN40_INTERNAL_41be000b_4_k_cu_aefff6b2_598146thrust24THRUST_300001_SM_1000_NS12placeholders2_7E)
_ZN40_INTERNAL_41be000b_4_k_cu_aefff6b2_598146thrust24THRUST_300001_SM_1000_NS12placeholders2_7E:
	.zero		1
	.type		_ZN40_INTERNAL_41be000b_4_k_cu_aefff6b2_598144cuda3std3__45__cpo6rbeginE,@object
	.size		_ZN40_INTERNAL_41be000b_4_k_cu_aefff6b2_598144cuda3std3__45__cpo6rbeginE,(_ZN40_INTERNAL_41be000b_4_k_cu_aefff6b2_598144cuda3std6ranges3__45__cpo7advanceE - _ZN40_INTERNAL_41be000b_4_k_cu_aefff6b2_598144cuda3std3__45__cpo6rbeginE)
_ZN40_INTERNAL_41be000b_4_k_cu_aefff6b2_598144cuda3std3__45__cpo6rbeginE:
	.zero		1
	.type		_ZN40_INTERNAL_41be000b_4_k_cu_aefff6b2_598144cuda3std6ranges3__45__cpo7advanceE,@object
	.size		_ZN40_INTERNAL_41be000b_4_k_cu_aefff6b2_598144cuda3std6ranges3__45__cpo7advanceE,(_ZN40_INTERNAL_41be000b_4_k_cu_aefff6b2_598144cuda3std3__47nulloptE - _ZN40_INTERNAL_41be000b_4_k_cu_aefff6b2_598144cuda3std6ranges3__45__cpo7advanceE)
_ZN40_INTERNAL_41be000b_4_k_cu_aefff6b2_598144cuda3std6ranges3__45__cpo7advanceE:
	.zero		1
	.type		_ZN40_INTERNAL_41be000b_4_k_cu_aefff6b2_598144cuda3std3__47nulloptE,@object
	.size		_ZN40_INTERNAL_41be000b_4_k_cu_aefff6b2_598144cuda3std3__47nulloptE,(_ZN40_INTERNAL_41be000b_4_k_cu_aefff6b2_598144cuda3std6ranges3__45__cpo8distanceE - _ZN40_INTERNAL_41be000b_4_k_cu_aefff6b2_598144cuda3std3__47nulloptE)
_ZN40_INTERNAL_41be000b_4_k_cu_aefff6b2_598144cuda3std3__47nulloptE:
	.zero		1
	.type		_ZN40_INTERNAL_41be000b_4_k_cu_aefff6b2_598144cuda3std6ranges3__45__cpo8distanceE,@object
	.size		_ZN40_INTERNAL_41be000b_4_k_cu_aefff6b2_598144cuda3std6ranges3__45__cpo8distanceE,(_ZN40_INTERNAL_41be000b_4_k_cu_aefff6b2_598146thrust24THRUST_300001_SM_1000_NS12placeholders2_6E - _ZN40_INTERNAL_41be000b_4_k_cu_aefff6b2_598144cuda3std6ranges3__45__cpo8distanceE)
_ZN40_INTERNAL_41be000b_4_k_cu_aefff6b2_598144cuda3std6ranges3__45__cpo8distanceE:
	.zero		1
	.type		_ZN40_INTERNAL_41be000b_4_k_cu_aefff6b2_598146thrust24THRUST_300001_SM_1000_NS12placeholders2_6E,@object
	.size		_ZN40_INTERNAL_41be000b_4_k_cu_aefff6b2_598146thrust24THRUST_300001_SM_1000_NS12placeholders2_6E,(_ZN40_INTERNAL_41be000b_4_k_cu_aefff6b2_598144cuda3std3__45__cpo4cendE - _ZN40_INTERNAL_41be000b_4_k_cu_aefff6b2_598146thrust24THRUST_300001_SM_1000_NS12placeholders2_6E)
_ZN40_INTERNAL_41be000b_4_k_cu_aefff6b2_598146thrust24THRUST_300001_SM_1000_NS12placeholders2_6E:
	.zero		1
	.type		_ZN40_INTERNAL_41be000b_4_k_cu_aefff6b2_598144cuda3std3__45__cpo4cendE,@object
	.size		_ZN40_INTERNAL_41be000b_4_k_cu_aefff6b2_598144cuda3std3__45__cpo4cendE,(_ZN40_INTERNAL_41be000b_4_k_cu_aefff6b2_598144cuda3std6ranges3__45__cpo4cendE - _ZN40_INTERNAL_41be000b_4_k_cu_aefff6b2_598144cuda3std3__45__cpo4cendE)
_ZN40_INTERNAL_41be000b_4_k_cu_aefff6b2_598144cuda3std3__45__cpo4cendE:
	.zero		1
	.type		_ZN40_INTERNAL_41be000b_4_k_cu_aefff6b2_598144cuda3std6ranges3__45__cpo4cendE,@object
	.size		_ZN40_INTERNAL_41be000b_4_k_cu_aefff6b2_598144cuda3std6ranges3__45__cpo4cendE,(_ZN40_INTERNAL_41be000b_4_k_cu_aefff6b2_598144cuda3std3__420unreachable_sentinelE - _ZN40_INTERNAL_41be000b_4_k_cu_aefff6b2_598144cuda3std6ranges3__45__cpo4cendE)
_ZN40_INTERNAL_41be000b_4_k_cu_aefff6b2_598144cuda3std6ranges3__45__cpo4cendE:
	.zero		1
	.type		_ZN40_INTERNAL_41be000b_4_k_cu_aefff6b2_598144cuda3std3__420unreachable_sentinelE,@object
	.size		_ZN40_INTERNAL_41be000b_4_k_cu_aefff6b2_598144cuda3std3__420unreachable_sentinelE,(_ZN40_INTERNAL_41be000b_4_k_cu_aefff6b2_598144cuda3std6ranges3__45__cpo5ssizeE - _ZN40_INTERNAL_41be000b_4_k_cu_aefff6b2_598144cuda3std3__420unreachable_sentinelE)
_ZN40_INTERNAL_41be000b_4_k_cu_aefff6b2_598144cuda3std3__420unreachable_sentinelE:
	.zero		1
	.type		_ZN40_INTERNAL_41be000b_4_k_cu_aefff6b2_598144cuda3std6ranges3__45__cpo5ssizeE,@object
	.size		_ZN40_INTERNAL_41be000b_4_k_cu_aefff6b2_598144cuda3std6ranges3__45__cpo5ssizeE,(_ZN40_INTERNAL_41be000b_4_k_cu_aefff6b2_598146thrust24THRUST_300001_SM_1000_NS12placeholders3_10E - _ZN40_INTERNAL_41be000b_4_k_cu_aefff6b2_598144cuda3std6ranges3__45__cpo5ssizeE)
_ZN40_INTERNAL_41be000b_4_k_cu_aefff6b2_598144cuda3std6ranges3__45__cpo5ssizeE:
	.zero		1
	.type		_ZN40_INTERNAL_41be000b_4_k_cu_aefff6b2_598146thrust24THRUST_300001_SM_1000_NS12placeholders3_10E,@object
	.size		_ZN40_INTERNAL_41be000b_4_k_cu_aefff6b2_598146thrust24THRUST_300001_SM_1000_NS12placeholders3_10E,(_ZN40_INTERNAL_41be000b_4_k_cu_aefff6b2_598144cuda3std3__45__cpo5crendE - _ZN40_INTERNAL_41be000b_4_k_cu_aefff6b2_598146thrust24THRUST_300001_SM_1000_NS12placeholders3_10E)
_ZN40_INTERNAL_41be000b_4_k_cu_aefff6b2_598146thrust24THRUST_300001_SM_1000_NS12placeholders3_10E:
	.zero		1
	.type		_ZN40_INTERNAL_41be000b_4_k_cu_aefff6b2_598144cuda3std3__45__cpo5crendE,@object
	.size		_ZN40_INTERNAL_41be000b_4_k_cu_aefff6b2_598144cuda3std3__45__cpo5crendE,(_ZN40_INTERNAL_41be000b_4_k_cu_aefff6b2_598144cuda3std6ranges3__45__cpo4prevE - _ZN40_INTERNAL_41be000b_4_k_cu_aefff6b2_598144cuda3std3__45__cpo5crendE)
_ZN40_INTERNAL_41be000b_4_k_cu_aefff6b2_598144cuda3std3__45__cpo5crendE:
	.zero		1
	.type		_ZN40_INTERNAL_41be000b_4_k_cu_aefff6b2_598144cuda3std6ranges3__45__cpo4prevE,@object
	.size		_ZN40_INTERNAL_41be000b_4_k_cu_aefff6b2_598144cuda3std6ranges3__45__cpo4prevE,(_ZN40_INTERNAL_41be000b_4_k_cu_aefff6b2_598144cuda3std6ranges3__45__cpo9iter_moveE - _ZN40_INTERNAL_41be000b_4_k_cu_aefff6b2_598144cuda3std6ranges3__45__cpo4prevE)
_ZN40_INTERNAL_41be000b_4_k_cu_aefff6b2_598144cuda3std6ranges3__45__cpo4prevE:
	.zero		1
	.type		_ZN40_INTERNAL_41be000b_4_k_cu_aefff6b2_598144cuda3std6ranges3__45__cpo9iter_moveE,@object
	.size		_ZN40_INTERNAL_41be000b_4_k_cu_aefff6b2_598144cuda3std6ranges3__45__cpo9iter_moveE,(_ZN40_INTERNAL_41be000b_4_k_cu_aefff6b2_598146thrust24THRUST_300001_SM_1000_NS12placeholders2_2E - _ZN40_INTERNAL_41be000b_4_k_cu_aefff6b2_598144cuda3std6ranges3__45__cpo9iter_moveE)
_ZN40_INTERNAL_41be000b_4_k_cu_aefff6b2_598144cuda3std6ranges3__45__cpo9iter_moveE:
	.zero		1
	.type		_ZN40_INTERNAL_41be000b_4_k_cu_aefff6b2_598146thrust24THRUST_300001_SM_1000_NS12placeholders2_2E,@object
	.size		_ZN40_INTERNAL_41be000b_4_k_cu_aefff6b2_598146thrust24THRUST_300001_SM_1000_NS12placeholders2_2E,(_ZN40_INTERNAL_41be000b_4_k_cu_aefff6b2_598146thrust24THRUST_300001_SM_1000_NS12placeholders2_4E - _ZN40_INTERNAL_41be000b_4_k_cu_aefff6b2_598146thrust24THRUST_300001_SM_1000_NS12placeholders2_2E)
_ZN40_INTERNAL_41be000b_4_k_cu_aefff6b2_598146thrust24THRUST_300001_SM_1000_NS12placeholders2_2E:
	.zero		1
	.type		_ZN40_INTERNAL_41be000b_4_k_cu_aefff6b2_598146thrust24THRUST_300001_SM_1000_NS12placeholders2_4E,@object
	.size		_ZN40_INTERNAL_41be000b_4_k_cu_aefff6b2_598146thrust24THRUST_300001_SM_1000_NS12placeholders2_4E,(_ZN40_INTERNAL_41be000b_4_k_cu_aefff6b2_598144cuda3std3__45__cpo3endE - _ZN40_INTERNAL_41be000b_4_k_cu_aefff6b2_598146thrust24THRUST_300001_SM_1000_NS12placeholders2_4E)
_ZN40_INTERNAL_41be000b_4_k_cu_aefff6b2_598146thrust24THRUST_300001_SM_1000_NS12placeholders2_4E:
	.zero		1
	.type		_ZN40_INTERNAL_41be000b_4_k_cu_aefff6b2_598144cuda3std3__45__cpo3endE,@object
	.size		_ZN40_INTERNAL_41be000b_4_k_cu_aefff6b2_598144cuda3std3__45__cpo3endE,(_ZN40_INTERNAL_41be000b_4_k_cu_aefff6b2_598144cuda3std6ranges3__45__cpo3endE - _ZN40_INTERNAL_41be000b_4_k_cu_aefff6b2_598144cuda3std3__45__cpo3endE)
_ZN40_INTERNAL_41be000b_4_k_cu_aefff6b2_598144cuda3std3__45__cpo3endE:
	.zero		1
	.type		_ZN40_INTERNAL_41be000b_4_k_cu_aefff6b2_598144cuda3std6ranges3__45__cpo3endE,@object
	.size		_ZN40_INTERNAL_41be000b_4_k_cu_aefff6b2_598144cuda3std6ranges3__45__cpo3endE,(_ZN40_INTERNAL_41be000b_4_k_cu_aefff6b2_598144cuda3std3__419piecewise_constructE - _ZN40_INTERNAL_41be000b_4_k_cu_aefff6b2_598144cuda3std6ranges3__45__cpo3endE)
_ZN40_INTERNAL_41be000b_4_k_cu_aefff6b2_598144cuda3std6ranges3__45__cpo3endE:
	.zero		1
	.type		_ZN40_INTERNAL_41be000b_4_k_cu_aefff6b2_598144cuda3std3__419piecewise_constructE,@object
	.size		_ZN40_INTERNAL_41be000b_4_k_cu_aefff6b2_598144cuda3std3__419piecewise_constructE,(_ZN40_INTERNAL_41be000b_4_k_cu_aefff6b2_598144cuda3std6ranges3__45__cpo5cdataE - _ZN40_INTERNAL_41be000b_4_k_cu_aefff6b2_598144cuda3std3__419piecewise_constructE)
_ZN40_INTERNAL_41be000b_4_k_cu_aefff6b2_598144cuda3std3__419piecewise_constructE:
	.zero		1
	.type		_ZN40_INTERNAL_41be000b_4_k_cu_aefff6b2_598144cuda3std6ranges3__45__cpo5cdataE,@object
	.size		_ZN40_INTERNAL_41be000b_4_k_cu_aefff6b2_598144cuda3std6ranges3__45__cpo5cdataE,(_ZN40_INTERNAL_41be000b_4_k_cu_aefff6b2_598146thrust24THRUST_300001_SM_1000_NS12placeholders2_8E - _ZN40_INTERNAL_41be000b_4_k_cu_aefff6b2_598144cuda3std6ranges3__45__cpo5cdataE)
_ZN40_INTERNAL_41be000b_4_k_cu_aefff6b2_598144cuda3std6ranges3__45__cpo5cdataE:
	.zero		1
	.type		_ZN40_INTERNAL_41be000b_4_k_cu_aefff6b2_598146thrust24THRUST_300001_SM_1000_NS12placeholders2_8E,@object
	.size		_ZN40_INTERNAL_41be000b_4_k_cu_aefff6b2_598146thrust24THRUST_300001_SM_1000_NS12placeholders2_8E,(_ZN40_INTERNAL_41be000b_4_k_cu_aefff6b2_598144cuda3std3__45__cpo4rendE - _ZN40_INTERNAL_41be000b_4_k_cu_aefff6b2_598146thrust24THRUST_300001_SM_1000_NS12placeholders2_8E)
_ZN40_INTERNAL_41be000b_4_k_cu_aefff6b2_598146thrust24THRUST_300001_SM_1000_NS12placeholders2_8E:
	.zero		1
	.type		_ZN40_INTERNAL_41be000b_4_k_cu_aefff6b2_598144cuda3std3__45__cpo4rendE,@object
	.size		_ZN40_INTERNAL_41be000b_4_k_cu_aefff6b2_598144cuda3std3__45__cpo4rendE,(_ZN40_INTERNAL_41be000b_4_k_cu_aefff6b2_598144cuda3std6ranges3__45__cpo9iter_swapE - _ZN40_INTERNAL_41be000b_4_k_cu_aefff6b2_598144cuda3std3__45__cpo4rendE)
_ZN40_INTERNAL_41be000b_4_k_cu_aefff6b2_598144cuda3std3__45__cpo4rendE:
	.zero		1
	.type		_ZN40_INTERNAL_41be000b_4_k_cu_aefff6b2_598144cuda3std6ranges3__45__cpo9iter_swapE,@object
	.size		_ZN40_INTERNAL_41be000b_4_k_cu_aefff6b2_598144cuda3std6ranges3__45__cpo9iter_swapE,(_ZN40_INTERNAL_41be000b_4_k_cu_aefff6b2_598144cuda3std3__48unexpectE - _ZN40_INTERNAL_41be000b_4_k_cu_aefff6b2_598144cuda3std6ranges3__45__cpo9iter_swapE)
_ZN40_INTERNAL_41be000b_4_k_cu_aefff6b2_598144cuda3std6ranges3__45__cpo9iter_swapE:
	.zero		1
	.type		_ZN40_INTERNAL_41be000b_4_k_cu_aefff6b2_598144cuda3std3__48unexpectE,@object
	.size		_ZN40_INTERNAL_41be000b_4_k_cu_aefff6b2_598144cuda3std3__48unexpectE,(_ZN40_INTERNAL_41be000b_4_k_cu_aefff6b2_598146thrust24THRUST_300001_SM_1000_NS6system6detail10sequential3seqE - _ZN40_INTERNAL_41be000b_4_k_cu_aefff6b2_598144cuda3std3__48unexpectE)
_ZN40_INTERNAL_41be000b_4_k_cu_aefff6b2_598144cuda3std3__48unexpectE:
	.zero		1
	.type		_ZN40_INTERNAL_41be000b_4_k_cu_aefff6b2_598146thrust24THRUST_300001_SM_1000_NS6system6detail10sequential3seqE,@object
	.size		_ZN40_INTERNAL_41be000b_4_k_cu_aefff6b2_598146thrust24THRUST_300001_SM_1000_NS6system6detail10sequential3seqE,(.L_29 - _ZN40_INTERNAL_41be000b_4_k_cu_aefff6b2_598146thrust24THRUST_300001_SM_1000_NS6system6detail10sequential3seqE)
_ZN40_INTERNAL_41be000b_4_k_cu_aefff6b2_598146thrust24THRUST_300001_SM_1000_NS6system6detail10sequential3seqE:
	.zero		1
.L_29:


//--------------------- .nv.constant0._ZN3cub18CUB_300001_SM_10006detail11EmptyKernelIvEEvv --------------------------
	.section	.nv.constant0._ZN3cub18CUB_300001_SM_10006detail11EmptyKernelIvEEvv,"a",@progbits
	.sectionflags	@""
	.align	4
.nv.constant0._ZN3cub18CUB_300001_SM_10006detail11EmptyKernelIvEEvv:
	.zero		896


//--------------------- SYMBOLS --------------------------

	.type		.nv.reservedSmem.offset0,@object
	.size		.nv.reservedSmem.offset0,0x4
